//
// Generated by NVIDIA NVVM Compiler
//
// Compiler Build ID: CL-36424714
// Cuda compilation tools, release 13.0, V13.0.88
// Based on NVVM 20.0.0
//

.version 9.0
.target sm_100
.address_size 64

	// .globl	_Z16sumMatrixOnGPU2DPfS_S_ii

.visible .entry _Z16sumMatrixOnGPU2DPfS_S_ii(
	.param .u64 .ptr .align 1 _Z16sumMatrixOnGPU2DPfS_S_ii_param_0,
	.param .u64 .ptr .align 1 _Z16sumMatrixOnGPU2DPfS_S_ii_param_1,
	.param .u64 .ptr .align 1 _Z16sumMatrixOnGPU2DPfS_S_ii_param_2,
	.param .u32 _Z16sumMatrixOnGPU2DPfS_S_ii_param_3,
	.param .u32 _Z16sumMatrixOnGPU2DPfS_S_ii_param_4
)
{
	.reg .pred 	%p<4>;
	.reg .b32 	%r<14>;
	.reg .b32 	%f<4>;
	.reg .b64 	%rd<11>;

	ld.param.u64 	%rd1, [_Z16sumMatrixOnGPU2DPfS_S_ii_param_0];
	ld.param.u64 	%rd2, [_Z16sumMatrixOnGPU2DPfS_S_ii_param_1];
	ld.param.u64 	%rd3, [_Z16sumMatrixOnGPU2DPfS_S_ii_param_2];
	ld.param.u32 	%r2, [_Z16sumMatrixOnGPU2DPfS_S_ii_param_3];
	ld.param.u32 	%r3, [_Z16sumMatrixOnGPU2DPfS_S_ii_param_4];
	mov.u32 	%r5, %ctaid.x;
	mov.u32 	%r6, %ntid.x;
	mov.u32 	%r7, %tid.x;
	mad.lo.s32 	%r8, %r5, %r6, %r7;
	mov.u32 	%r9, %ctaid.y;
	mov.u32 	%r10, %ntid.y;
	mov.u32 	%r11, %tid.y;
	mad.lo.s32 	%r12, %r9, %r10, %r11;
	mad.lo.s32 	%r1, %r2, %r12, %r8;
	setp.ge.s32 	%p1, %r8, %r2;
	setp.ge.s32 	%p2, %r12, %r3;
	or.pred  	%p3, %p1, %p2;
	@%p3 bra 	$L__BB0_2;
	cvta.to.global.u64 	%rd4, %rd1;
	cvta.to.global.u64 	%rd5, %rd2;
	cvta.to.global.u64 	%rd6, %rd3;
	mul.wide.s32 	%rd7, %r1, 4;
	add.s64 	%rd8, %rd4, %rd7;
	ld.global.f32 	%f1, [%rd8];
	add.s64 	%rd9, %rd5, %rd7;
	ld.global.f32 	%f2, [%rd9];
	add.f32 	%f3, %f1, %f2;
	add.s64 	%rd10, %rd6, %rd7;
	st.global.f32 	[%rd10], %f3;
$L__BB0_2:
	ret;

}


// ===== COMPILED SASS (sm_100) =====

	.target	sm_100

	.elftype	@"ET_EXEC"


//--------------------- .note.nv.tkinfo           --------------------------
	.section	.note.nv.tkinfo,"",@"SHT_NOTE"
	.sectionflags	@"SHF_NOTE_NV_TKINFO"
	.tkinfo
        /*0018*/ 	.word	0x00000002
        /*0030*/ 	.string	""
        /*0030*/ 	.string	"ptxas"
        /*0030*/ 	.string	"Cuda compilation tools, release 13.0, V13.0.88"
        /*0030*/ 	.string	"Build cuda_13.0.r13.0/compiler.36424714_0"
        /*0030*/ 	.string	"-arch sm_100 -m 64 "



//--------------------- .note.nv.cuinfo           --------------------------
	.section	.note.nv.cuinfo,"",@"SHT_NOTE"
	.sectionflags	@"SHF_NOTE_NV_CUINFO"
        /*0018*/ 	.short	0x0002
        /*001a*/ 	.short	0x0064
        /*001c*/ 	.short	0x0082
	.zero		2


//--------------------- .nv.info                  --------------------------
	.section	.nv.info,"",@"SHT_CUDA_INFO"
	.align	4


	//----- nvinfo : EIATTR_REGCOUNT
	.align		4
        /*0000*/ 	.byte	0x04, 0x2f
        /*0002*/ 	.short	(.L_1 - .L_0)
	.align		4
.L_0:
        /*0004*/ 	.word	index@(_Z16sumMatrixOnGPU2DPfS_S_ii)
        /*0008*/ 	.word	0x0000000c


	//----- nvinfo : EIATTR_FRAME_SIZE
	.align		4
.L_1:
        /*000c*/ 	.byte	0x04, 0x11
        /*000e*/ 	.short	(.L_3 - .L_2)
	.align		4
.L_2:
        /*0010*/ 	.word	index@(_Z16sumMatrixOnGPU2DPfS_S_ii)
        /*0014*/ 	.word	0x00000000


	//----- nvinfo : EIATTR_MIN_STACK_SIZE
	.align		4
.L_3:
        /*0018*/ 	.byte	0x04, 0x12
        /*001a*/ 	.short	(.L_5 - .L_4)
	.align		4
.L_4:
        /*001c*/ 	.word	index@(_Z16sumMatrixOnGPU2DPfS_S_ii)
        /*0020*/ 	.word	0x00000000
.L_5:


//--------------------- .nv.compat                --------------------------
	.section	.nv.compat,"",@"SHT_CUDA_COMPAT_INFO"
	.align	4
        /*0000*/ 	.byte	0x02, 0x09, 0x00, 0x00, 0x02, 0x02, 0x01, 0x00, 0x02, 0x05, 0x05, 0x00, 0x03, 0x07, 0x01, 0x01
        /*0010*/ 	.byte	0x02, 0x03, 0x00, 0x00, 0x02, 0x06, 0x01, 0x00, 0x04, 0x0b, 0x08, 0x00, 0x09, 0x00, 0x00, 0x00
        /*0020*/ 	.byte	0x00, 0x00, 0x00, 0x00


//--------------------- .nv.info._Z16sumMatrixOnGPU2DPfS_S_ii --------------------------
	.section	.nv.info._Z16sumMatrixOnGPU2DPfS_S_ii,"",@"SHT_CUDA_INFO"
	.sectionflags	@""
	.align	4


	//----- nvinfo : EIATTR_CUDA_API_VERSION
	.align		4
        /*0000*/ 	.byte	0x04, 0x37
        /*0002*/ 	.short	(.L_7 - .L_6)
.L_6:
        /*0004*/ 	.word	0x00000082


	//----- nvinfo : EIATTR_KPARAM_INFO
	.align		4
.L_7:
        /*0008*/ 	.byte	0x04, 0x17
        /*000a*/ 	.short	(.L_9 - .L_8)
.L_8:
        /*000c*/ 	.word	0x00000000
        /*0010*/ 	.short	0x0004
        /*0012*/ 	.short	0x001c
        /*0014*/ 	.byte	0x00, 0xf0, 0x11, 0x00


	//----- nvinfo : EIATTR_KPARAM_INFO
	.align		4
.L_9:
        /*0018*/ 	.byte	0x04, 0x17
        /*001a*/ 	.short	(.L_11 - .L_10)
.L_10:
        /*001c*/ 	.word	0x00000000
        /*0020*/ 	.short	0x0003
        /*0022*/ 	.short	0x0018
        /*0024*/ 	.byte	0x00, 0xf0, 0x11, 0x00


	//----- nvinfo : EIATTR_KPARAM_INFO
	.align		4
.L_11:
        /*0028*/ 	.byte	0x04, 0x17
        /*002a*/ 	.short	(.L_13 - .L_12)
.L_12:
        /*002c*/ 	.word	0x00000000
        /*0030*/ 	.short	0x0002
        /*0032*/ 	.short	0x0010
        /*0034*/ 	.byte	0x00, 0xf5, 0x21, 0x00


	//----- nvinfo : EIATTR_KPARAM_INFO
	.align		4
.L_13:
        /*0038*/ 	.byte	0x04, 0x17
        /*003a*/ 	.short	(.L_15 - .L_14)
.L_14:
        /*003c*/ 	.word	0x00000000
        /*0040*/ 	.short	0x0001
        /*0042*/ 	.short	0x0008
        /*0044*/ 	.byte	0x00, 0xf5, 0x21, 0x00


	//----- nvinfo : EIATTR_KPARAM_INFO
	.align		4
.L_15:
        /*0048*/ 	.byte	0x04, 0x17
        /*004a*/ 	.short	(.L_17 - .L_16)
.L_16:
        /*004c*/ 	.word	0x00000000
        /*0050*/ 	.short	0x0000
        /*0052*/ 	.short	0x0000
        /*0054*/ 	.byte	0x00, 0xf5, 0x21, 0x00


	//----- nvinfo : EIATTR_SPARSE_MMA_MASK
	.align		4
.L_17:
        /*0058*/ 	.byte	0x03, 0x50
        /*005a*/ 	.short	0x0000


	//----- nvinfo : EIATTR_MAXREG_COUNT
	.align		4
        /*005c*/ 	.byte	0x03, 0x1b
        /*005e*/ 	.short	0x00ff


	//----- nvinfo : EIATTR_MERCURY_ISA_VERSION
	.align		4
        /*0060*/ 	.byte	0x03, 0x5f
        /*0062*/ 	.short	0x0101


	//----- nvinfo : EIATTR_VRC_CTA_INIT_COUNT
	.align		4
        /*0064*/ 	.byte	0x02, 0x4a
	.zero		1
	.zero		1


	//----- nvinfo : EIATTR_EXIT_INSTR_OFFSETS
	.align		4
        /*0068*/ 	.byte	0x04, 0x1c
        /*006a*/ 	.short	(.L_19 - .L_18)


	//   ....[0]....
.L_18:
        /*006c*/ 	.word	0x000000d0


	//   ....[1]....
        /*0070*/ 	.word	0x00000190


	//----- nvinfo : EIATTR_CBANK_PARAM_SIZE
	.align		4
.L_19:
        /*0074*/ 	.byte	0x03, 0x19
        /*0076*/ 	.short	0x0020


	//----- nvinfo : EIATTR_PARAM_CBANK
	.align		4
        /*0078*/ 	.byte	0x04, 0x0a
        /*007a*/ 	.short	(.L_21 - .L_20)
	.align		4
.L_20:
        /*007c*/ 	.word	index@(.nv.constant0._Z16sumMatrixOnGPU2DPfS_S_ii)
        /*0080*/ 	.short	0x0380
        /*0082*/ 	.short	0x0020


	//----- nvinfo : EIATTR_SW_WAR
	.align		4
.L_21:
        /*0084*/ 	.byte	0x04, 0x36
        /*0086*/ 	.short	(.L_23 - .L_22)
.L_22:
        /*0088*/ 	.word	0x00000008
.L_23:


//--------------------- .nv.callgraph             --------------------------
	.section	.nv.callgraph,"",@"SHT_CUDA_CALLGRAPH"
	.align	4
	.sectionentsize	8
	.align		4
        /*0000*/ 	.word	0x00000000
	.align		4
        /*0004*/ 	.word	0xffffffff
	.align		4
        /*0008*/ 	.word	0x00000000
	.align		4
        /*000c*/ 	.word	0xfffffffe
	.align		4
        /*0010*/ 	.word	0x00000000
	.align		4
        /*0014*/ 	.word	0xfffffffd
	.align		4
        /*0018*/ 	.word	0x00000000
	.align		4
        /*001c*/ 	.word	0xfffffffc


//--------------------- .text._Z16sumMatrixOnGPU2DPfS_S_ii --------------------------
	.section	.text._Z16sumMatrixOnGPU2DPfS_S_ii,"ax",@progbits
	.align	128
        .global         _Z16sumMatrixOnGPU2DPfS_S_ii
        .type           _Z16sumMatrixOnGPU2DPfS_S_ii,@function
        .size           _Z16sumMatrixOnGPU2DPfS_S_ii,(.L_x_1 - _Z16sumMatrixOnGPU2DPfS_S_ii)
        .other          _Z16sumMatrixOnGPU2DPfS_S_ii,@"STO_CUDA_ENTRY STV_DEFAULT"
_Z16sumMatrixOnGPU2DPfS_S_ii:
.text._Z16sumMatrixOnGPU2DPfS_S_ii:
[----:B------:R-:W-:Y:S01]  /*0000*/  LDC R1, c[0x0][0x37c] ;  /* 0x0000df00ff017b82 */ /* 0x000fe20000000800 */
[----:B------:R-:W0:Y:S07]  /*0010*/  S2R R2, SR_TID.Y ;  /* 0x0000000000027919 */ /* 0x000e2e0000002200 */
[----:B------:R-:W1:Y:S01]  /*0020*/  LDC R0, c[0x0][0x360] ;  /* 0x0000d800ff007b82 */ /* 0x000e620000000800 */
[----:B------:R-:W2:Y:S01]  /*0030*/  LDCU.64 UR6, c[0x0][0x398] ;  /* 0x00007300ff0677ac */ /* 0x000ea20008000a00 */
[----:B------:R-:W1:Y:S06]  /*0040*/  S2R R5, SR_TID.X ;  /* 0x0000000000057919 */ /* 0x000e6c0000002100 */
[----:B------:R-:W0:Y:S08]  /*0050*/  S2UR UR5, SR_CTAID.Y ;  /* 0x00000000000579c3 */ /* 0x000e300000002600 */
[----:B------:R-:W0:Y:S08]  /*0060*/  LDC R3, c[0x0][0x364] ;  /* 0x0000d900ff037b82 */ /* 0x000e300000000800 */
[----:B------:R-:W1:Y:S01]  /*0070*/  S2UR UR4, SR_CTAID.X ;  /* 0x00000000000479c3 */ /* 0x000e620000002500 */
[----:B0-----:R-:W-:-:S05]  /*0080*/  IMAD R3, R3, UR5, R2 ;  /* 0x0000000503037c24 */ /* 0x001fca000f8e0202 */
[----:B--2---:R-:W-:Y:S01]  /*0090*/  ISETP.GE.AND P0, PT, R3, UR7, PT ;  /* 0x0000000703007c0c */ /* 0x004fe2000bf06270 */
[----:B-1----:R-:W-:-:S04]  /*00a0*/  IMAD R0, R0, UR4, R5 ;  /* 0x0000000400007c24 */ /* 0x002fc8000f8e0205 */
[----:B------:R-:W-:Y:S01]  /*00b0*/  IMAD R9, R3, UR6, R0 ;  /* 0x0000000603097c24 */ /* 0x000fe2000f8e0200 */
[----:B------:R-:W-:-:S13]  /*00c0*/  ISETP.GE.OR P0, PT, R0, UR6, P0 ;  /* 0x0000000600007c0c */ /* 0x000fda0008706670 */
[----:B------:R-:W-:Y:S05]  /*00d0*/  @P0 EXIT ;  /* 0x000000000000094d */ /* 0x000fea0003800000 */
[----:B------:R-:W0:Y:S01]  /*00e0*/  LDC.64 R2, c[0x0][0x380] ;  /* 0x0000e000ff027b82 */ /* 0x000e220000000a00 */
[----:B------:R-:W1:Y:S07]  /*00f0*/  LDCU.64 UR4, c[0x0][0x358] ;  /* 0x00006b00ff0477ac */ /* 0x000e6e0008000a00 */
[----:B------:R-:W2:Y:S08]  /*0100*/  LDC.64 R4, c[0x0][0x388] ;  /* 0x0000e200ff047b82 */ /* 0x000eb00000000a00 */
[----:B------:R-:W3:Y:S01]  /*0110*/  LDC.64 R6, c[0x0][0x390] ;  /* 0x0000e400ff067b82 */ /* 0x000ee20000000a00 */
[----:B0-----:R-:W-:-:S06]  /*0120*/  IMAD.WIDE R2, R9, 0x4, R2 ;  /* 0x0000000409027825 */ /* 0x001fcc00078e0202 */
[----:B-1----:R-:W4:Y:S01]  /*0130*/  LDG.E R2, desc[UR4][R2.64] ;  /* 0x0000000402027981 */ /* 0x002f22000c1e1900 */
[----:B--2---:R-:W-:-:S06]  /*0140*/  IMAD.WIDE R4, R9, 0x4, R4 ;  /* 0x0000000409047825 */ /* 0x004fcc00078e0204 */
[----:B------:R-:W4:Y:S01]  /*0150*/  LDG.E R5, desc[UR4][R4.64] ;  /* 0x0000000404057981 */ /* 0x000f22000c1e1900 */
[----:B---3--:R-:W-:-:S04]  /*0160*/  IMAD.WIDE R6, R9, 0x4, R6 ;  /* 0x0000000409067825 */ /* 0x008fc800078e0206 */
[----:B----4-:R-:W-:-:S05]  /*0170*/  FADD R9, R2, R5 ;  /* 0x0000000502097221 */ /* 0x010fca0000000000 */
[----:B------:R-:W-:Y:S01]  /*0180*/  STG.E desc[UR4][R6.64], R9 ;  /* 0x0000000906007986 */ /* 0x000fe2000c101904 */
[----:B------:R-:W-:Y:S05]  /*0190*/  EXIT ;  /* 0x000000000000794d */ /* 0x000fea0003800000 */
.L_x_0:
[----:B------:R-:W-:-:S00]  /*01a0*/  BRA `(.L_x_0) ;  /* 0xfffffffc00fc7947 */ /* 0x000fc0000383ffff */
[----:B------:R-:W-:-:S00]  /*01b0*/  NOP ;  /* 0x0000000000007918 */ /* 0x000fc00000000000 */
        /* <DEDUP_REMOVED lines=12> */
.L_x_1:


//--------------------- .nv.shared.reserved.0     --------------------------
	.section	.nv.shared.reserved.0,"aw",@nobits
	.weak		__nv_reservedSMEM_offset_0_alias
	.size		__nv_reservedSMEM_offset_0_alias, 0, 64
	.other		__nv_reservedSMEM_offset_0_alias,@"STO_CUDA_RESERVED_SHARED STV_DEFAULT"
__nv_reservedSMEM_offset_0_alias:
	.zero		0
	.zero		64


//--------------------- .nv.constant0._Z16sumMatrixOnGPU2DPfS_S_ii --------------------------
	.section	.nv.constant0._Z16sumMatrixOnGPU2DPfS_S_ii,"a",@progbits
	.sectionflags	@""
	.align	4
.nv.constant0._Z16sumMatrixOnGPU2DPfS_S_ii:
	.zero		928


//--------------------- SYMBOLS --------------------------

	.type		.nv.reservedSmem.offset0,@object
	.size		.nv.reservedSmem.offset0,0x4
